//
// Generated by NVIDIA NVVM Compiler
//
// Compiler Build ID: CL-36424714
// Cuda compilation tools, release 13.0, V13.0.88
// Based on NVVM 20.0.0
//

.version 9.0
.target sm_100
.address_size 64

	// .globl	dropout_multiplicative_d

.visible .entry dropout_multiplicative_d(
	.param .u64 .ptr .align 1 dropout_multiplicative_d_param_0,
	.param .u64 .ptr .align 1 dropout_multiplicative_d_param_1,
	.param .u64 .ptr .align 1 dropout_multiplicative_d_param_2,
	.param .u32 dropout_multiplicative_d_param_3
)
{
	.reg .pred 	%p<2>;
	.reg .b32 	%r<6>;
	.reg .b32 	%f<2>;
	.reg .b64 	%rd<12>;
	.reg .b64 	%fd<4>;

	ld.param.u64 	%rd1, [dropout_multiplicative_d_param_0];
	ld.param.u64 	%rd2, [dropout_multiplicative_d_param_1];
	ld.param.u64 	%rd3, [dropout_multiplicative_d_param_2];
	ld.param.u32 	%r2, [dropout_multiplicative_d_param_3];
	mov.u32 	%r3, %ntid.x;
	mov.u32 	%r4, %ctaid.x;
	mov.u32 	%r5, %tid.x;
	mad.lo.s32 	%r1, %r3, %r4, %r5;
	setp.ge.s32 	%p1, %r1, %r2;
	@%p1 bra 	$L__BB0_2;
	cvta.to.global.u64 	%rd4, %rd1;
	cvta.to.global.u64 	%rd5, %rd3;
	cvta.to.global.u64 	%rd6, %rd2;
	mul.wide.s32 	%rd7, %r1, 8;
	add.s64 	%rd8, %rd4, %rd7;
	ld.global.f64 	%fd1, [%rd8];
	mul.wide.s32 	%rd9, %r1, 4;
	add.s64 	%rd10, %rd5, %rd9;
	ld.global.f32 	%f1, [%rd10];
	cvt.f64.f32 	%fd2, %f1;
	mul.f64 	%fd3, %fd1, %fd2;
	add.s64 	%rd11, %rd6, %rd7;
	st.global.f64 	[%rd11], %fd3;
$L__BB0_2:
	ret;

}
	// .globl	dropout_multiplicative_f
.visible .entry dropout_multiplicative_f(
	.param .u64 .ptr .align 1 dropout_multiplicative_f_param_0,
	.param .u64 .ptr .align 1 dropout_multiplicative_f_param_1,
	.param .u64 .ptr .align 1 dropout_multiplicative_f_param_2,
	.param .u32 dropout_multiplicative_f_param_3
)
{
	.reg .pred 	%p<2>;
	.reg .b32 	%r<6>;
	.reg .b32 	%f<4>;
	.reg .b64 	%rd<11>;

	ld.param.u64 	%rd1, [dropout_multiplicative_f_param_0];
	ld.param.u64 	%rd2, [dropout_multiplicative_f_param_1];
	ld.param.u64 	%rd3, [dropout_multiplicative_f_param_2];
	ld.param.u32 	%r2, [dropout_multiplicative_f_param_3];
	mov.u32 	%r3, %ntid.x;
	mov.u32 	%r4, %ctaid.x;
	mov.u32 	%r5, %tid.x;
	mad.lo.s32 	%r1, %r3, %r4, %r5;
	setp.ge.s32 	%p1, %r1, %r2;
	@%p1 bra 	$L__BB1_2;
	cvta.to.global.u64 	%rd4, %rd1;
	cvta.to.global.u64 	%rd5, %rd3;
	cvta.to.global.u64 	%rd6, %rd2;
	mul.wide.s32 	%rd7, %r1, 4;
	add.s64 	%rd8, %rd4, %rd7;
	ld.global.f32 	%f1, [%rd8];
	add.s64 	%rd9, %rd5, %rd7;
	ld.global.f32 	%f2, [%rd9];
	mul.f32 	%f3, %f1, %f2;
	add.s64 	%rd10, %rd6, %rd7;
	st.global.f32 	[%rd10], %f3;
$L__BB1_2:
	ret;

}


// ===== COMPILED SASS (sm_100) =====

	.target	sm_100

	.elftype	@"ET_EXEC"


//--------------------- .note.nv.tkinfo           --------------------------
	.section	.note.nv.tkinfo,"",@"SHT_NOTE"
	.sectionflags	@"SHF_NOTE_NV_TKINFO"
	.tkinfo
        /*0018*/ 	.word	0x00000002
        /*0030*/ 	.string	""
        /*0030*/ 	.string	"ptxas"
        /*0030*/ 	.string	"Cuda compilation tools, release 13.0, V13.0.88"
        /*0030*/ 	.string	"Build cuda_13.0.r13.0/compiler.36424714_0"
        /*0030*/ 	.string	"-arch sm_100 -m 64 "



//--------------------- .note.nv.cuinfo           --------------------------
	.section	.note.nv.cuinfo,"",@"SHT_NOTE"
	.sectionflags	@"SHF_NOTE_NV_CUINFO"
        /*0018*/ 	.short	0x0002
        /*001a*/ 	.short	0x0064
        /*001c*/ 	.short	0x0082
	.zero		2


//--------------------- .nv.info                  --------------------------
	.section	.nv.info,"",@"SHT_CUDA_INFO"
	.align	4


	//----- nvinfo : EIATTR_REGCOUNT
	.align		4
        /*0000*/ 	.byte	0x04, 0x2f
        /*0002*/ 	.short	(.L_1 - .L_0)
	.align		4
.L_0:
        /*0004*/ 	.word	index@(dropout_multiplicative_d)
        /*0008*/ 	.word	0x0000000e


	//----- nvinfo : EIATTR_FRAME_SIZE
	.align		4
.L_1:
        /*000c*/ 	.byte	0x04, 0x11
        /*000e*/ 	.short	(.L_3 - .L_2)
	.align		4
.L_2:
        /*0010*/ 	.word	index@(dropout_multiplicative_d)
        /*0014*/ 	.word	0x00000000


	//----- nvinfo : EIATTR_REGCOUNT
	.align		4
.L_3:
        /*0018*/ 	.byte	0x04, 0x2f
        /*001a*/ 	.short	(.L_5 - .L_4)
	.align		4
.L_4:
        /*001c*/ 	.word	index@(dropout_multiplicative_f)
        /*0020*/ 	.word	0x0000000c


	//----- nvinfo : EIATTR_FRAME_SIZE
	.align		4
.L_5:
        /*0024*/ 	.byte	0x04, 0x11
        /*0026*/ 	.short	(.L_7 - .L_6)
	.align		4
.L_6:
        /*0028*/ 	.word	index@(dropout_multiplicative_f)
        /*002c*/ 	.word	0x00000000


	//----- nvinfo : EIATTR_MIN_STACK_SIZE
	.align		4
.L_7:
        /*0030*/ 	.byte	0x04, 0x12
        /*0032*/ 	.short	(.L_9 - .L_8)
	.align		4
.L_8:
        /*0034*/ 	.word	index@(dropout_multiplicative_f)
        /*0038*/ 	.word	0x00000000


	//----- nvinfo : EIATTR_MIN_STACK_SIZE
	.align		4
.L_9:
        /*003c*/ 	.byte	0x04, 0x12
        /*003e*/ 	.short	(.L_11 - .L_10)
	.align		4
.L_10:
        /*0040*/ 	.word	index@(dropout_multiplicative_d)
        /*0044*/ 	.word	0x00000000
.L_11:


//--------------------- .nv.compat                --------------------------
	.section	.nv.compat,"",@"SHT_CUDA_COMPAT_INFO"
	.align	4
        /*0000*/ 	.byte	0x02, 0x09, 0x00, 0x00, 0x02, 0x02, 0x01, 0x00, 0x02, 0x05, 0x05, 0x00, 0x03, 0x07, 0x01, 0x01
        /*0010*/ 	.byte	0x02, 0x03, 0x00, 0x00, 0x02, 0x06, 0x01, 0x00, 0x04, 0x0b, 0x08, 0x00, 0x01, 0x00, 0x00, 0x00
        /*0020*/ 	.byte	0x00, 0x00, 0x00, 0x00


//--------------------- .nv.info.dropout_multiplicative_f --------------------------
	.section	.nv.info.dropout_multiplicative_f,"",@"SHT_CUDA_INFO"
	.sectionflags	@""
	.align	4


	//----- nvinfo : EIATTR_CUDA_API_VERSION
	.align		4
        /*0000*/ 	.byte	0x04, 0x37
        /*0002*/ 	.short	(.L_13 - .L_12)
.L_12:
        /*0004*/ 	.word	0x00000082


	//----- nvinfo : EIATTR_KPARAM_INFO
	.align		4
.L_13:
        /*0008*/ 	.byte	0x04, 0x17
        /*000a*/ 	.short	(.L_15 - .L_14)
.L_14:
        /*000c*/ 	.word	0x00000000
        /*0010*/ 	.short	0x0003
        /*0012*/ 	.short	0x0018
        /*0014*/ 	.byte	0x00, 0xf0, 0x11, 0x00


	//----- nvinfo : EIATTR_KPARAM_INFO
	.align		4
.L_15:
        /*0018*/ 	.byte	0x04, 0x17
        /*001a*/ 	.short	(.L_17 - .L_16)
.L_16:
        /*001c*/ 	.word	0x00000000
        /*0020*/ 	.short	0x0002
        /*0022*/ 	.short	0x0010
        /*0024*/ 	.byte	0x00, 0xf5, 0x21, 0x00


	//----- nvinfo : EIATTR_KPARAM_INFO
	.align		4
.L_17:
        /*0028*/ 	.byte	0x04, 0x17
        /*002a*/ 	.short	(.L_19 - .L_18)
.L_18:
        /*002c*/ 	.word	0x00000000
        /*0030*/ 	.short	0x0001
        /*0032*/ 	.short	0x0008
        /*0034*/ 	.byte	0x00, 0xf5, 0x21, 0x00


	//----- nvinfo : EIATTR_KPARAM_INFO
	.align		4
.L_19:
        /*0038*/ 	.byte	0x04, 0x17
        /*003a*/ 	.short	(.L_21 - .L_20)
.L_20:
        /*003c*/ 	.word	0x00000000
        /*0040*/ 	.short	0x0000
        /*0042*/ 	.short	0x0000
        /*0044*/ 	.byte	0x00, 0xf5, 0x21, 0x00


	//----- nvinfo : EIATTR_SPARSE_MMA_MASK
	.align		4
.L_21:
        /*0048*/ 	.byte	0x03, 0x50
        /*004a*/ 	.short	0x0000


	//----- nvinfo : EIATTR_MAXREG_COUNT
	.align		4
        /*004c*/ 	.byte	0x03, 0x1b
        /*004e*/ 	.short	0x00ff


	//----- nvinfo : EIATTR_MERCURY_ISA_VERSION
	.align		4
        /*0050*/ 	.byte	0x03, 0x5f
        /*0052*/ 	.short	0x0101


	//----- nvinfo : EIATTR_VRC_CTA_INIT_COUNT
	.align		4
        /*0054*/ 	.byte	0x02, 0x4a
	.zero		1
	.zero		1


	//----- nvinfo : EIATTR_EXIT_INSTR_OFFSETS
	.align		4
        /*0058*/ 	.byte	0x04, 0x1c
        /*005a*/ 	.short	(.L_23 - .L_22)


	//   ....[0]....
.L_22:
        /*005c*/ 	.word	0x00000070


	//   ....[1]....
        /*0060*/ 	.word	0x00000130


	//----- nvinfo : EIATTR_CBANK_PARAM_SIZE
	.align		4
.L_23:
        /*0064*/ 	.byte	0x03, 0x19
        /*0066*/ 	.short	0x001c


	//----- nvinfo : EIATTR_PARAM_CBANK
	.align		4
        /*0068*/ 	.byte	0x04, 0x0a
        /*006a*/ 	.short	(.L_25 - .L_24)
	.align		4
.L_24:
        /*006c*/ 	.word	index@(.nv.constant0.dropout_multiplicative_f)
        /*0070*/ 	.short	0x0380
        /*0072*/ 	.short	0x001c


	//----- nvinfo : EIATTR_SW_WAR
	.align		4
.L_25:
        /*0074*/ 	.byte	0x04, 0x36
        /*0076*/ 	.short	(.L_27 - .L_26)
.L_26:
        /*0078*/ 	.word	0x00000008
.L_27:


//--------------------- .nv.info.dropout_multiplicative_d --------------------------
	.section	.nv.info.dropout_multiplicative_d,"",@"SHT_CUDA_INFO"
	.sectionflags	@""
	.align	4


	//----- nvinfo : EIATTR_CUDA_API_VERSION
	.align		4
        /*0000*/ 	.byte	0x04, 0x37
        /*0002*/ 	.short	(.L_29 - .L_28)
.L_28:
        /*0004*/ 	.word	0x00000082


	//----- nvinfo : EIATTR_KPARAM_INFO
	.align		4
.L_29:
        /*0008*/ 	.byte	0x04, 0x17
        /*000a*/ 	.short	(.L_31 - .L_30)
.L_30:
        /*000c*/ 	.word	0x00000000
        /*0010*/ 	.short	0x0003
        /*0012*/ 	.short	0x0018
        /*0014*/ 	.byte	0x00, 0xf0, 0x11, 0x00


	//----- nvinfo : EIATTR_KPARAM_INFO
	.align		4
.L_31:
        /*0018*/ 	.byte	0x04, 0x17
        /*001a*/ 	.short	(.L_33 - .L_32)
.L_32:
        /*001c*/ 	.word	0x00000000
        /*0020*/ 	.short	0x0002
        /*0022*/ 	.short	0x0010
        /*0024*/ 	.byte	0x00, 0xf5, 0x21, 0x00


	//----- nvinfo : EIATTR_KPARAM_INFO
	.align		4
.L_33:
        /*0028*/ 	.byte	0x04, 0x17
        /*002a*/ 	.short	(.L_35 - .L_34)
.L_34:
        /*002c*/ 	.word	0x00000000
        /*0030*/ 	.short	0x0001
        /*0032*/ 	.short	0x0008
        /*0034*/ 	.byte	0x00, 0xf5, 0x21, 0x00


	//----- nvinfo : EIATTR_KPARAM_INFO
	.align		4
.L_35:
        /*0038*/ 	.byte	0x04, 0x17
        /*003a*/ 	.short	(.L_37 - .L_36)
.L_36:
        /*003c*/ 	.word	0x00000000
        /*0040*/ 	.short	0x0000
        /*0042*/ 	.short	0x0000
        /*0044*/ 	.byte	0x00, 0xf5, 0x21, 0x00


	//----- nvinfo : EIATTR_SPARSE_MMA_MASK
	.align		4
.L_37:
        /*0048*/ 	.byte	0x03, 0x50
        /*004a*/ 	.short	0x0000


	//----- nvinfo : EIATTR_MAXREG_COUNT
	.align		4
        /*004c*/ 	.byte	0x03, 0x1b
        /*004e*/ 	.short	0x00ff


	//----- nvinfo : EIATTR_MERCURY_ISA_VERSION
	.align		4
        /*0050*/ 	.byte	0x03, 0x5f
        /*0052*/ 	.short	0x0101


	//----- nvinfo : EIATTR_VRC_CTA_INIT_COUNT
	.align		4
        /*0054*/ 	.byte	0x02, 0x4a
	.zero		1
	.zero		1


	//----- nvinfo : EIATTR_EXIT_INSTR_OFFSETS
	.align		4
        /*0058*/ 	.byte	0x04, 0x1c
        /*005a*/ 	.short	(.L_39 - .L_38)


	//   ....[0]....
.L_38:
        /*005c*/ 	.word	0x00000070


	//   ....[1]....
        /*0060*/ 	.word	0x00000140


	//----- nvinfo : EIATTR_CBANK_PARAM_SIZE
	.align		4
.L_39:
        /*0064*/ 	.byte	0x03, 0x19
        /*0066*/ 	.short	0x001c


	//----- nvinfo : EIATTR_PARAM_CBANK
	.align		4
        /*0068*/ 	.byte	0x04, 0x0a
        /*006a*/ 	.short	(.L_41 - .L_40)
	.align		4
.L_40:
        /*006c*/ 	.word	index@(.nv.constant0.dropout_multiplicative_d)
        /*0070*/ 	.short	0x0380
        /*0072*/ 	.short	0x001c


	//----- nvinfo : EIATTR_SW_WAR
	.align		4
.L_41:
        /*0074*/ 	.byte	0x04, 0x36
        /*0076*/ 	.short	(.L_43 - .L_42)
.L_42:
        /*0078*/ 	.word	0x00000008
.L_43:


//--------------------- .nv.callgraph             --------------------------
	.section	.nv.callgraph,"",@"SHT_CUDA_CALLGRAPH"
	.align	4
	.sectionentsize	8
	.align		4
        /*0000*/ 	.word	0x00000000
	.align		4
        /*0004*/ 	.word	0xffffffff
	.align		4
        /*0008*/ 	.word	0x00000000
	.align		4
        /*000c*/ 	.word	0xfffffffe
	.align		4
        /*0010*/ 	.word	0x00000000
	.align		4
        /*0014*/ 	.word	0xfffffffd
	.align		4
        /*0018*/ 	.word	0x00000000
	.align		4
        /*001c*/ 	.word	0xfffffffc


//--------------------- .text.dropout_multiplicative_f --------------------------
	.section	.text.dropout_multiplicative_f,"ax",@progbits
	.align	128
        .global         dropout_multiplicative_f
        .type           dropout_multiplicative_f,@function
        .size           dropout_multiplicative_f,(.L_x_2 - dropout_multiplicative_f)
        .other          dropout_multiplicative_f,@"STO_CUDA_ENTRY STV_DEFAULT"
dropout_multiplicative_f:
.text.dropout_multiplicative_f:
[----:B------:R-:W-:Y:S01]  /*0000*/  LDC R1, c[0x0][0x37c] ;  /* 0x0000df00ff017b82 */ /* 0x000fe20000000800 */
[----:B------:R-:W0:Y:S01]  /*0010*/  S2R R9, SR_CTAID.X ;  /* 0x0000000000097919 */ /* 0x000e220000002500 */
[----:B------:R-:W0:Y:S01]  /*0020*/  LDCU UR4, c[0x0][0x360] ;  /* 0x00006c00ff0477ac */ /* 0x000e220008000800 */
[----:B------:R-:W0:Y:S01]  /*0030*/  S2R R0, SR_TID.X ;  /* 0x0000000000007919 */ /* 0x000e220000002100 */
[----:B------:R-:W1:Y:S01]  /*0040*/  LDCU UR5, c[0x0][0x398] ;  /* 0x00007300ff0577ac */ /* 0x000e620008000800 */
[----:B0-----:R-:W-:-:S05]  /*0050*/  IMAD R9, R9, UR4, R0 ;  /* 0x0000000409097c24 */ /* 0x001fca000f8e0200 */
[----:B-1----:R-:W-:-:S13]  /*0060*/  ISETP.GE.AND P0, PT, R9, UR5, PT ;  /* 0x0000000509007c0c */ /* 0x002fda000bf06270 */
[----:B------:R-:W-:Y:S05]  /*0070*/  @P0 EXIT ;  /* 0x000000000000094d */ /* 0x000fea0003800000 */
[----:B------:R-:W0:Y:S01]  /*0080*/  LDC.64 R2, c[0x0][0x380] ;  /* 0x0000e000ff027b82 */ /* 0x000e220000000a00 */
[----:B------:R-:W1:Y:S07]  /*0090*/  LDCU.64 UR4, c[0x0][0x358] ;  /* 0x00006b00ff0477ac */ /* 0x000e6e0008000a00 */
[----:B------:R-:W2:Y:S08]  /*00a0*/  LDC.64 R4, c[0x0][0x390] ;  /* 0x0000e400ff047b82 */ /* 0x000eb00000000a00 */
[----:B------:R-:W3:Y:S01]  /*00b0*/  LDC.64 R6, c[0x0][0x388] ;  /* 0x0000e200ff067b82 */ /* 0x000ee20000000a00 */
[----:B0-----:R-:W-:-:S06]  /*00c0*/  IMAD.WIDE R2, R9, 0x4, R2 ;  /* 0x0000000409027825 */ /* 0x001fcc00078e0202 */
[----:B-1----:R-:W4:Y:S01]  /*00d0*/  LDG.E R2, desc[UR4][R2.64] ;  /* 0x0000000402027981 */ /* 0x002f22000c1e1900 */
[----:B--2---:R-:W-:-:S06]  /*00e0*/  IMAD.WIDE R4, R9, 0x4, R4 ;  /* 0x0000000409047825 */ /* 0x004fcc00078e0204 */
[----:B------:R-:W4:Y:S01]  /*00f0*/  LDG.E R5, desc[UR4][R4.64] ;  /* 0x0000000404057981 */ /* 0x000f22000c1e1900 */
[----:B---3--:R-:W-:-:S04]  /*0100*/  IMAD.WIDE R6, R9, 0x4, R6 ;  /* 0x0000000409067825 */ /* 0x008fc800078e0206 */
[----:B----4-:R-:W-:-:S05]  /*0110*/  FMUL R9, R2, R5 ;  /* 0x0000000502097220 */ /* 0x010fca0000400000 */
[----:B------:R-:W-:Y:S01]  /*0120*/  STG.E desc[UR4][R6.64], R9 ;  /* 0x0000000906007986 */ /* 0x000fe2000c101904 */
[----:B------:R-:W-:Y:S05]  /*0130*/  EXIT ;  /* 0x000000000000794d */ /* 0x000fea0003800000 */
.L_x_0:
[----:B------:R-:W-:-:S00]  /*0140*/  BRA `(.L_x_0) ;  /* 0xfffffffc00fc7947 */ /* 0x000fc0000383ffff */
[----:B------:R-:W-:-:S00]  /*0150*/  NOP ;  /* 0x0000000000007918 */ /* 0x000fc00000000000 */
        /* <DEDUP_REMOVED lines=10> */
.L_x_2:


//--------------------- .text.dropout_multiplicative_d --------------------------
	.section	.text.dropout_multiplicative_d,"ax",@progbits
	.align	128
        .global         dropout_multiplicative_d
        .type           dropout_multiplicative_d,@function
        .size           dropout_multiplicative_d,(.L_x_3 - dropout_multiplicative_d)
        .other          dropout_multiplicative_d,@"STO_CUDA_ENTRY STV_DEFAULT"
dropout_multiplicative_d:
.text.dropout_multiplicative_d:
        /* <DEDUP_REMOVED lines=15> */
[----:B------:R-:W2:Y:S01]  /*00f0*/  LDG.E.64 R2, desc[UR4][R2.64] ;  /* 0x0000000402027981 */ /* 0x000ea2000c1e1b00 */
[----:B---3--:R-:W-:Y:S01]  /*0100*/  IMAD.WIDE R8, R11, 0x8, R8 ;  /* 0x000000080b087825 */ /* 0x008fe200078e0208 */
[----:B----4-:R-:W2:Y:S02]  /*0110*/  F2F.F64.F32 R6, R4 ;  /* 0x0000000400067310 */ /* 0x010ea40000201800 */
[----:B--2---:R-:W-:-:S07]  /*0120*/  DMUL R6, R2, R6 ;  /* 0x0000000602067228 */ /* 0x004fce0000000000 */
[----:B------:R-:W-:Y:S01]  /*0130*/  STG.E.64 desc[UR4][R8.64], R6 ;  /* 0x0000000608007986 */ /* 0x000fe2000c101b04 */
[----:B------:R-:W-:Y:S05]  /*0140*/  EXIT ;  /* 0x000000000000794d */ /* 0x000fea0003800000 */
.L_x_1:
        /* <DEDUP_REMOVED lines=11> */
.L_x_3:


//--------------------- .nv.shared.reserved.0     --------------------------
	.section	.nv.shared.reserved.0,"aw",@nobits
	.weak		__nv_reservedSMEM_offset_0_alias
	.size		__nv_reservedSMEM_offset_0_alias, 0, 64
	.other		__nv_reservedSMEM_offset_0_alias,@"STO_CUDA_RESERVED_SHARED STV_DEFAULT"
__nv_reservedSMEM_offset_0_alias:
	.zero		0
	.zero		64


//--------------------- .nv.constant0.dropout_multiplicative_f --------------------------
	.section	.nv.constant0.dropout_multiplicative_f,"a",@progbits
	.sectionflags	@""
	.align	4
.nv.constant0.dropout_multiplicative_f:
	.zero		924


//--------------------- .nv.constant0.dropout_multiplicative_d --------------------------
	.section	.nv.constant0.dropout_multiplicative_d,"a",@progbits
	.sectionflags	@""
	.align	4
.nv.constant0.dropout_multiplicative_d:
	.zero		924


//--------------------- SYMBOLS --------------------------

	.type		.nv.reservedSmem.offset0,@object
	.size		.nv.reservedSmem.offset0,0x4
